	.headerflags	@"EF_CUDA_TEXMODE_UNIFIED EF_CUDA_64BIT_ADDRESS EF_CUDA_ACCELERATORS EF_CUDA_SM90 EF_CUDA_VIRTUAL_SM(EF_CUDA_SM90)"
	.elftype	@"ET_EXEC"


//--------------------- .nv.info                  --------------------------
	.section	.nv.info,"",@"SHT_CUDA_INFO"
	.align	4


	//----- nvinfo : EIATTR_REGCOUNT
	.align		4
        /*0000*/ 	.byte	0x04, 0x2f
        /*0002*/ 	.short	(.L_1 - .L_0)
	.align		4
.L_0:
        /*0004*/ 	.word	index@(triton_poi_fused_max_pool2d_with_indices_2)
        /*0008*/ 	.word	0x0000000b


	//----- nvinfo : EIATTR_MIN_STACK_SIZE
	.align		4
.L_1:
        /*000c*/ 	.byte	0x04, 0x12
        /*000e*/ 	.short	(.L_3 - .L_2)
	.align		4
.L_2:
        /*0010*/ 	.word	index@(triton_poi_fused_max_pool2d_with_indices_2)
        /*0014*/ 	.word	0x00000000


	//----- nvinfo : EIATTR_FRAME_SIZE
	.align		4
.L_3:
        /*0018*/ 	.byte	0x04, 0x11
        /*001a*/ 	.short	(.L_5 - .L_4)
	.align		4
.L_4:
        /*001c*/ 	.word	index@(triton_poi_fused_max_pool2d_with_indices_2)
        /*0020*/ 	.word	0x00000000


	//----- nvinfo : EIATTR_MIN_STACK_SIZE
	.align		4
.L_5:
        /*0024*/ 	.byte	0x04, 0x12
        /*0026*/ 	.short	(.L_7 - .L_6)
	.align		4
.L_6:
        /*0028*/ 	.word	index@(triton_poi_fused_max_pool2d_with_indices_2)
        /*002c*/ 	.word	0x00000000
.L_7:


//--------------------- .nv.info.triton_poi_fused_max_pool2d_with_indices_2 --------------------------
	.section	.nv.info.triton_poi_fused_max_pool2d_with_indices_2,"",@"SHT_CUDA_INFO"
	.sectionflags	@""
	.align	4


	//----- nvinfo : EIATTR_CUDA_API_VERSION
	.align		4
        /*0000*/ 	.byte	0x04, 0x37
        /*0002*/ 	.short	(.L_9 - .L_8)
.L_8:
        /*0004*/ 	.word	0x0000007c


	//----- nvinfo : EIATTR_KPARAM_INFO
	.align		4
.L_9:
        /*0008*/ 	.byte	0x04, 0x17
        /*000a*/ 	.short	(.L_11 - .L_10)
.L_10:
        /*000c*/ 	.word	0x00000000
        /*0010*/ 	.short	0x0002
        /*0012*/ 	.short	0x0010
        /*0014*/ 	.byte	0x00, 0xf0, 0x11, 0x00


	//----- nvinfo : EIATTR_KPARAM_INFO
	.align		4
.L_11:
        /*0018*/ 	.byte	0x04, 0x17
        /*001a*/ 	.short	(.L_13 - .L_12)
.L_12:
        /*001c*/ 	.word	0x00000000
        /*0020*/ 	.short	0x0001
        /*0022*/ 	.short	0x0008
        /*0024*/ 	.byte	0x00, 0xf4, 0x21, 0x00


	//----- nvinfo : EIATTR_KPARAM_INFO
	.align		4
.L_13:
        /*0028*/ 	.byte	0x04, 0x17
        /*002a*/ 	.short	(.L_15 - .L_14)
.L_14:
        /*002c*/ 	.word	0x00000000
        /*0030*/ 	.short	0x0000
        /*0032*/ 	.short	0x0000
        /*0034*/ 	.byte	0x00, 0xf4, 0x21, 0x00


	//----- nvinfo : EIATTR_SPARSE_MMA_MASK
	.align		4
.L_15:
        /*0038*/ 	.byte	0x03, 0x50
        /*003a*/ 	.short	0x0000


	//----- nvinfo : EIATTR_MAXREG_COUNT
	.align		4
        /*003c*/ 	.byte	0x03, 0x1b
        /*003e*/ 	.short	0x00ff


	//----- nvinfo : EIATTR_EXIT_INSTR_OFFSETS
	.align		4
        /*0040*/ 	.byte	0x04, 0x1c
        /*0042*/ 	.short	(.L_17 - .L_16)


	//   ....[0]....
.L_16:
        /*0044*/ 	.word	0x00000200


	//   ....[1]....
        /*0048*/ 	.word	0x00000220


	//----- nvinfo : EIATTR_REQNTID
	.align		4
.L_17:
        /*004c*/ 	.byte	0x04, 0x10
        /*004e*/ 	.short	(.L_19 - .L_18)
.L_18:
        /*0050*/ 	.word	0x00000020
        /*0054*/ 	.word	0x00000001
        /*0058*/ 	.word	0x00000001


	//----- nvinfo : EIATTR_CBANK_PARAM_SIZE
	.align		4
.L_19:
        /*005c*/ 	.byte	0x03, 0x19
        /*005e*/ 	.short	0x0014


	//----- nvinfo : EIATTR_PARAM_CBANK
	.align		4
        /*0060*/ 	.byte	0x04, 0x0a
        /*0062*/ 	.short	(.L_21 - .L_20)
	.align		4
.L_20:
        /*0064*/ 	.word	index@(.nv.constant0.triton_poi_fused_max_pool2d_with_indices_2)
        /*0068*/ 	.short	0x0210
        /*006a*/ 	.short	0x0014


	//----- nvinfo : EIATTR_SW_WAR
	.align		4
.L_21:
        /*006c*/ 	.byte	0x04, 0x36
        /*006e*/ 	.short	(.L_23 - .L_22)
.L_22:
        /*0070*/ 	.word	0x00000008
.L_23:


//--------------------- .nv.callgraph             --------------------------
	.section	.nv.callgraph,"",@"SHT_CUDA_CALLGRAPH"
	.align	4
	.sectionentsize	8
	.align		4
        /*0000*/ 	.word	0x00000000
	.align		4
        /*0004*/ 	.word	0xffffffff
	.align		4
        /*0008*/ 	.word	0x00000000
	.align		4
        /*000c*/ 	.word	0xfffffffe
	.align		4
        /*0010*/ 	.word	0x00000000
	.align		4
        /*0014*/ 	.word	0xfffffffd
	.align		4
        /*0018*/ 	.word	0x00000000
	.align		4
        /*001c*/ 	.word	0xfffffffc


//--------------------- .text.triton_poi_fused_max_pool2d_with_indices_2 --------------------------
	.section	.text.triton_poi_fused_max_pool2d_with_indices_2,"ax",@progbits
	.align	128
        .global         triton_poi_fused_max_pool2d_with_indices_2
        .type           triton_poi_fused_max_pool2d_with_indices_2,@function
        .size           triton_poi_fused_max_pool2d_with_indices_2,(.L_x_1 - triton_poi_fused_max_pool2d_with_indices_2)
        .other          triton_poi_fused_max_pool2d_with_indices_2,@"STO_CUDA_ENTRY STV_DEFAULT"
triton_poi_fused_max_pool2d_with_indices_2:
.text.triton_poi_fused_max_pool2d_with_indices_2:
[----:B------:R-:W0:Y:S02]  /*0000*/  LDC R1, c[0x0][0x28] ;  /* 0x00000a00ff017b82 */ /* 0x000e240000000800 */
[----:B------:R-:W1:Y:S01]  /*0010*/  S2R R8, SR_TID.X ;  /* 0x0000000000087919 */ /* 0x000e620000002100 */
[----:B------:R-:W2:Y:S01]  /*0020*/  LDC.64 R2, c[0x0][0x210] ;  /* 0x00008400ff027b82 */ /* 0x000ea20000000a00 */
[----:B------:R-:W-:Y:S01]  /*0030*/  IMAD.MOV.U32 R4, RZ, RZ, RZ ;  /* 0x000000ffff047224 */ /* 0x000fe200078e00ff */
[----:B------:R-:W-:Y:S01]  /*0040*/  CS2R R6, SRZ ;  /* 0x0000000000067805 */ /* 0x000fe2000001ff00 */
[----:B------:R-:W3:Y:S01]  /*0050*/  S2R R5, SR_CTAID.X ;  /* 0x0000000000057919 */ /* 0x000ee20000002500 */
[----:B------:R-:W-:Y:S01]  /*0060*/  ULDC.64 UR4, c[0x0][0x208] ;  /* 0x0000820000047ab9 */ /* 0x000fe20000000a00 */
[----:B------:R-:W-:Y:S01]  /*0070*/  ULDC.64 UR6, c[0x0][0x218] ;  /* 0x0000860000067ab9 */ /* 0x000fe20000000a00 */
[----:B-1----:R-:W-:-:S05]  /*0080*/  LOP3.LUT R0, R8, 0x7, RZ, 0xc0, !PT ;  /* 0x0000000708007812 */ /* 0x002fca00078ec0ff */
[----:B---3--:R-:W-:-:S04]  /*0090*/  IMAD R0, R5, 0x8, R0 ;  /* 0x0000000805007824 */ /* 0x008fc800078e0200 */
[C---:B------:R-:W-:Y:S01]  /*00a0*/  IMAD.SHL.U32 R5, R0.reuse, 0x4, RZ ;  /* 0x0000000400057824 */ /* 0x040fe200078e00ff */
[----:B------:R-:W-:-:S03]  /*00b0*/  ISETP.GE.AND P0, PT, R0, 0x8, PT ;  /* 0x000000080000780c */ /* 0x000fc60003f06270 */
[----:B--2---:R-:W-:-:S10]  /*00c0*/  IMAD.WIDE R2, R5, 0x4, R2 ;  /* 0x0000000405027825 */ /* 0x004fd400078e0202 */
[----:B------:R-:W2:Y:S04]  /*00d0*/  @!P0 LDG.E.EL R4, desc[UR4][R2.64] ;  /* 0x0000000402048981 */ /* 0x000ea8000c2e1900 */
[----:B------:R-:W2:Y:S04]  /*00e0*/  @!P0 LDG.E.EL R7, desc[UR4][R2.64+0x4] ;  /* 0x0000040402078981 */ /* 0x000ea8000c2e1900 */
[----:B------:R-:W3:Y:S01]  /*00f0*/  @!P0 LDG.E.EL R6, desc[UR4][R2.64+0x8] ;  /* 0x0000080402068981 */ /* 0x000ee2000c2e1900 */
[----:B------:R-:W-:-:S06]  /*0100*/  IMAD.MOV.U32 R5, RZ, RZ, RZ ;  /* 0x000000ffff057224 */ /* 0x000fcc00078e00ff */
[----:B------:R1:W4:Y:S01]  /*0110*/  @!P0 LDG.E.EL R5, desc[UR4][R2.64+0xc] ;  /* 0x00000c0402058981 */ /* 0x000322000c2e1900 */
[C---:B--2---:R-:W-:Y:S02]  /*0120*/  FSETP.GT.AND P1, PT, R7.reuse, R4, PT ;  /* 0x000000040700720b */ /* 0x044fe40003f24000 */
[----:B------:R-:W-:Y:S02]  /*0130*/  FSETP.NAN.AND P0, PT, R7, R7, PT ;  /* 0x000000070700720b */ /* 0x000fe40003f08000 */
[----:B---3--:R-:W-:-:S09]  /*0140*/  FSETP.NAN.AND P3, PT, R6, R6, PT ;  /* 0x000000060600720b */ /* 0x008fd20003f68000 */
[----:B------:R-:W-:Y:S02]  /*0150*/  @!P1 FSEL R7, R7, R4, P0 ;  /* 0x0000000407079208 */ /* 0x000fe40000000000 */
[----:B------:R-:W-:Y:S02]  /*0160*/  LOP3.LUT P0, RZ, R8, 0x18, RZ, 0xc0, !PT ;  /* 0x0000001808ff7812 */ /* 0x000fe4000780c0ff */
[----:B------:R-:W-:Y:S02]  /*0170*/  FSETP.GEU.AND P2, PT, R7, R6, PT ;  /* 0x000000060700720b */ /* 0x000fe40003f4e000 */
[----:B------:R-:W-:Y:S02]  /*0180*/  ISETP.LT.AND P0, PT, R0, 0x8, !P0 ;  /* 0x000000080000780c */ /* 0x000fe40004701270 */
[----:B------:R-:W-:Y:S02]  /*0190*/  @!P3 FSEL R6, R6, R7, !P2 ;  /* 0x000000070606b208 */ /* 0x000fe40005000000 */
[----:B------:R-:W-:-:S02]  /*01a0*/  SEL R4, RZ, 0x1, !P1 ;  /* 0x00000001ff047807 */ /* 0x000fc40004800000 */
[----:B-1----:R-:W-:Y:S02]  /*01b0*/  IADD3 R2, P3, R0, UR6, RZ ;  /* 0x0000000600027c10 */ /* 0x002fe4000ff7e0ff */
[----:B----4-:R-:W-:Y:S02]  /*01c0*/  FSETP.GEU.AND P1, PT, R6, R5, PT ;  /* 0x000000050600720b */ /* 0x010fe40003f2e000 */
[----:B------:R-:W-:Y:S02]  /*01d0*/  SEL R4, R4, 0x2, P2 ;  /* 0x0000000204047807 */ /* 0x000fe40001000000 */
[----:B------:R-:W-:Y:S02]  /*01e0*/  LEA.HI.X.SX32 R3, R0, UR7, 0x1, P3 ;  /* 0x0000000700037c11 */ /* 0x000fe400098f0eff */
[----:B------:R-:W-:Y:S01]  /*01f0*/  SEL R5, R4, 0x3, P1 ;  /* 0x0000000304057807 */ /* 0x000fe20000800000 */
[----:B------:R-:W-:Y:S06]  /*0200*/  @!P0 EXIT ;  /* 0x000000000000894d */ /* 0x000fec0003800000 */
[----:B------:R-:W-:Y:S01]  /*0210*/  STG.E.U8 desc[UR4][R2.64], R5 ;  /* 0x0000000502007986 */ /* 0x000fe2000c101104 */
[----:B------:R-:W-:Y:S05]  /*0220*/  EXIT ;  /* 0x000000000000794d */ /* 0x000fea0003800000 */
.L_x_0:
[----:B------:R-:W-:-:S00]  /*0230*/  BRA `(.L_x_0) ;  /* 0xfffffffc00fc7947 */ /* 0x000fc0000383ffff */
[----:B------:R-:W-:-:S00]  /*0240*/  NOP ;  /* 0x0000000000007918 */ /* 0x000fc00000000000 */
        /* <DEDUP_REMOVED lines=11> */
.L_x_1:


//--------------------- .nv.constant0.triton_poi_fused_max_pool2d_with_indices_2 --------------------------
	.section	.nv.constant0.triton_poi_fused_max_pool2d_with_indices_2,"a",@progbits
	.sectionflags	@""
	.align	4
.nv.constant0.triton_poi_fused_max_pool2d_with_indices_2:
	.zero		548
